	.headerflags	@"EF_CUDA_TEXMODE_UNIFIED EF_CUDA_64BIT_ADDRESS EF_CUDA_ACCELERATORS EF_CUDA_SM90 EF_CUDA_VIRTUAL_SM(EF_CUDA_SM90)"
	.elftype	@"ET_EXEC"


//--------------------- .nv.info                  --------------------------
	.section	.nv.info,"",@"SHT_CUDA_INFO"
	.align	4


	//----- nvinfo : EIATTR_REGCOUNT
	.align		4
        /*0000*/ 	.byte	0x04, 0x2f
        /*0002*/ 	.short	(.L_3 - .L_2)
	.align		4
.L_2:
        /*0004*/ 	.word	index@(triton_poi_fused__native_batch_norm_legit_no_training_relu_50)
        /*0008*/ 	.word	0x00000022


	//----- nvinfo : EIATTR_MIN_STACK_SIZE
	.align		4
.L_3:
        /*000c*/ 	.byte	0x04, 0x12
        /*000e*/ 	.short	(.L_5 - .L_4)
	.align		4
.L_4:
        /*0010*/ 	.word	index@(triton_poi_fused__native_batch_norm_legit_no_training_relu_50)
        /*0014*/ 	.word	0x00000000


	//----- nvinfo : EIATTR_FRAME_SIZE
	.align		4
.L_5:
        /*0018*/ 	.byte	0x04, 0x11
        /*001a*/ 	.short	(.L_7 - .L_6)
	.align		4
.L_6:
        /*001c*/ 	.word	index@(triton_poi_fused__native_batch_norm_legit_no_training_relu_50)
        /*0020*/ 	.word	0x00000000


	//----- nvinfo : EIATTR_MIN_STACK_SIZE
	.align		4
.L_7:
        /*0024*/ 	.byte	0x04, 0x12
        /*0026*/ 	.short	(.L_9 - .L_8)
	.align		4
.L_8:
        /*0028*/ 	.word	index@(triton_poi_fused__native_batch_norm_legit_no_training_relu_50)
        /*002c*/ 	.word	0x00000000
.L_9:


//--------------------- .nv.info.triton_poi_fused__native_batch_norm_legit_no_training_relu_50 --------------------------
	.section	.nv.info.triton_poi_fused__native_batch_norm_legit_no_training_relu_50,"",@"SHT_CUDA_INFO"
	.sectionflags	@""
	.align	4


	//----- nvinfo : EIATTR_CUDA_API_VERSION
	.align		4
        /*0000*/ 	.byte	0x04, 0x37
        /*0002*/ 	.short	(.L_11 - .L_10)
.L_10:
        /*0004*/ 	.word	0x0000007c


	//----- nvinfo : EIATTR_KPARAM_INFO
	.align		4
.L_11:
        /*0008*/ 	.byte	0x04, 0x17
        /*000a*/ 	.short	(.L_13 - .L_12)
.L_12:
        /*000c*/ 	.word	0x00000000
        /*0010*/ 	.short	0x0006
        /*0012*/ 	.short	0x0030
        /*0014*/ 	.byte	0x00, 0xf0, 0x11, 0x00


	//----- nvinfo : EIATTR_KPARAM_INFO
	.align		4
.L_13:
        /*0018*/ 	.byte	0x04, 0x17
        /*001a*/ 	.short	(.L_15 - .L_14)
.L_14:
        /*001c*/ 	.word	0x00000000
        /*0020*/ 	.short	0x0005
        /*0022*/ 	.short	0x0028
        /*0024*/ 	.byte	0x00, 0xf4, 0x21, 0x00


	//----- nvinfo : EIATTR_KPARAM_INFO
	.align		4
.L_15:
        /*0028*/ 	.byte	0x04, 0x17
        /*002a*/ 	.short	(.L_17 - .L_16)
.L_16:
        /*002c*/ 	.word	0x00000000
        /*0030*/ 	.short	0x0004
        /*0032*/ 	.short	0x0020
        /*0034*/ 	.byte	0x00, 0xf4, 0x21, 0x00


	//----- nvinfo : EIATTR_KPARAM_INFO
	.align		4
.L_17:
        /*0038*/ 	.byte	0x04, 0x17
        /*003a*/ 	.short	(.L_19 - .L_18)
.L_18:
        /*003c*/ 	.word	0x00000000
        /*0040*/ 	.short	0x0003
        /*0042*/ 	.short	0x0018
        /*0044*/ 	.byte	0x00, 0xf4, 0x21, 0x00


	//----- nvinfo : EIATTR_KPARAM_INFO
	.align		4
.L_19:
        /*0048*/ 	.byte	0x04, 0x17
        /*004a*/ 	.short	(.L_21 - .L_20)
.L_20:
        /*004c*/ 	.word	0x00000000
        /*0050*/ 	.short	0x0002
        /*0052*/ 	.short	0x0010
        /*0054*/ 	.byte	0x00, 0xf4, 0x21, 0x00


	//----- nvinfo : EIATTR_KPARAM_INFO
	.align		4
.L_21:
        /*0058*/ 	.byte	0x04, 0x17
        /*005a*/ 	.short	(.L_23 - .L_22)
.L_22:
        /*005c*/ 	.word	0x00000000
        /*0060*/ 	.short	0x0001
        /*0062*/ 	.short	0x0008
        /*0064*/ 	.byte	0x00, 0xf4, 0x21, 0x00


	//----- nvinfo : EIATTR_KPARAM_INFO
	.align		4
.L_23:
        /*0068*/ 	.byte	0x04, 0x17
        /*006a*/ 	.short	(.L_25 - .L_24)
.L_24:
        /*006c*/ 	.word	0x00000000
        /*0070*/ 	.short	0x0000
        /*0072*/ 	.short	0x0000
        /*0074*/ 	.byte	0x00, 0xf4, 0x21, 0x00


	//----- nvinfo : EIATTR_SPARSE_MMA_MASK
	.align		4
.L_25:
        /*0078*/ 	.byte	0x03, 0x50
        /*007a*/ 	.short	0x0000


	//----- nvinfo : EIATTR_MAXREG_COUNT
	.align		4
        /*007c*/ 	.byte	0x03, 0x1b
        /*007e*/ 	.short	0x00ff


	//----- nvinfo : EIATTR_EXIT_INSTR_OFFSETS
	.align		4
        /*0080*/ 	.byte	0x04, 0x1c
        /*0082*/ 	.short	(.L_27 - .L_26)


	//   ....[0]....
.L_26:
        /*0084*/ 	.word	0x00000bc0


	//   ....[1]....
        /*0088*/ 	.word	0x00000be0


	//----- nvinfo : EIATTR_REQNTID
	.align		4
.L_27:
        /*008c*/ 	.byte	0x04, 0x10
        /*008e*/ 	.short	(.L_29 - .L_28)
.L_28:
        /*0090*/ 	.word	0x00000080
        /*0094*/ 	.word	0x00000001
        /*0098*/ 	.word	0x00000001


	//----- nvinfo : EIATTR_CBANK_PARAM_SIZE
	.align		4
.L_29:
        /*009c*/ 	.byte	0x03, 0x19
        /*009e*/ 	.short	0x0034


	//----- nvinfo : EIATTR_PARAM_CBANK
	.align		4
        /*00a0*/ 	.byte	0x04, 0x0a
        /*00a2*/ 	.short	(.L_31 - .L_30)
	.align		4
.L_30:
        /*00a4*/ 	.word	index@(.nv.constant0.triton_poi_fused__native_batch_norm_legit_no_training_relu_50)
        /*00a8*/ 	.short	0x0210
        /*00aa*/ 	.short	0x0034


	//----- nvinfo : EIATTR_SW_WAR
	.align		4
.L_31:
        /*00ac*/ 	.byte	0x04, 0x36
        /*00ae*/ 	.short	(.L_33 - .L_32)
.L_32:
        /*00b0*/ 	.word	0x00000008
.L_33:


//--------------------- .nv.callgraph             --------------------------
	.section	.nv.callgraph,"",@"SHT_CUDA_CALLGRAPH"
	.align	4
	.sectionentsize	8
	.align		4
        /*0000*/ 	.word	0x00000000
	.align		4
        /*0004*/ 	.word	0xffffffff
	.align		4
        /*0008*/ 	.word	0x00000000
	.align		4
        /*000c*/ 	.word	0xfffffffe
	.align		4
        /*0010*/ 	.word	0x00000000
	.align		4
        /*0014*/ 	.word	0xfffffffd
	.align		4
        /*0018*/ 	.word	0x00000000
	.align		4
        /*001c*/ 	.word	0xfffffffc


//--------------------- .nv.constant4             --------------------------
	.section	.nv.constant4,"a",@progbits
	.align	8
	.align		8
.nv.constant4:
        /*0000*/ 	.dword	_$_str
	.align		8
        /*0008*/ 	.dword	_$_str_$_2


//--------------------- .text.triton_poi_fused__native_batch_norm_legit_no_training_relu_50 --------------------------
	.section	.text.triton_poi_fused__native_batch_norm_legit_no_training_relu_50,"ax",@progbits
	.align	128
        .global         triton_poi_fused__native_batch_norm_legit_no_training_relu_50
        .type           triton_poi_fused__native_batch_norm_legit_no_training_relu_50,@function
        .size           triton_poi_fused__native_batch_norm_legit_no_training_relu_50,(.L_x_1 - triton_poi_fused__native_batch_norm_legit_no_training_relu_50)
        .other          triton_poi_fused__native_batch_norm_legit_no_training_relu_50,@"STO_CUDA_ENTRY STV_DEFAULT"
triton_poi_fused__native_batch_norm_legit_no_training_relu_50:
.text.triton_poi_fused__native_batch_norm_legit_no_training_relu_50:
[----:B------:R-:W0:Y:S01]  /*0000*/  LDC R1, c[0x0][0x28] ;  /* 0x00000a00ff017b82 */ /* 0x000e220000000800 */
[----:B------:R-:W1:Y:S01]  /*0010*/  S2R R0, SR_TID.X ;  /* 0x0000000000007919 */ /* 0x000e620000002100 */
[----:B------:R-:W-:-:S06]  /*0020*/  HFMA2.MMA R2, -RZ, RZ, 0, 0 ;  /* 0x00000000ff027435 */ /* 0x000fcc00000001ff */
[----:B------:R-:W2:Y:S01]  /*0030*/  LDC.64 R24, c[0x0][0x210] ;  /* 0x00008400ff187b82 */ /* 0x000ea20000000a00 */
[----:B------:R-:W-:Y:S01]  /*0040*/  CS2R R6, SRZ ;  /* 0x0000000000067805 */ /* 0x000fe2000001ff00 */
[----:B------:R-:W3:Y:S01]  /*0050*/  S2R R3, SR_CTAID.X ;  /* 0x0000000000037919 */ /* 0x000ee20000002500 */
[----:B------:R-:W-:Y:S02]  /*0060*/  CS2R R8, SRZ ;  /* 0x0000000000087805 */ /* 0x000fe4000001ff00 */
[----:B------:R-:W-:Y:S01]  /*0070*/  CS2R R10, SRZ ;  /* 0x00000000000a7805 */ /* 0x000fe2000001ff00 */
[----:B------:R-:W-:Y:S02]  /*0080*/  ULDC.64 UR4, c[0x0][0x208] ;  /* 0x0000820000047ab9 */ /* 0x000fe40000000a00 */
[----:B------:R-:W4:Y:S01]  /*0090*/  LDC.64 R20, c[0x0][0x218] ;  /* 0x00008600ff147b82 */ /* 0x000f220000000a00 */
[----:B------:R-:W-:-:S07]  /*00a0*/  MOV R14, RZ ;  /* 0x000000ff000e7202 */ /* 0x000fce0000000f00 */
[----:B------:R-:W5:Y:S01]  /*00b0*/  LDC.64 R26, c[0x0][0x220] ;  /* 0x00008800ff1a7b82 */ /* 0x000f620000000a00 */
[----:B------:R-:W-:Y:S02]  /*00c0*/  CS2R R22, SRZ ;  /* 0x0000000000167805 */ /* 0x000fe4000001ff00 */
[----:B------:R-:W-:-:S05]  /*00d0*/  CS2R R18, SRZ ;  /* 0x0000000000127805 */ /* 0x000fca000001ff00 */
[----:B------:R-:W5:Y:S01]  /*00e0*/  LDC.64 R30, c[0x0][0x230] ;  /* 0x00008c00ff1e7b82 */ /* 0x000f620000000a00 */
[----:B-1----:R-:W-:-:S04]  /*00f0*/  SHF.L.U32 R0, R0, 0x2, RZ ;  /* 0x0000000200007819 */ /* 0x002fc800000006ff */
[----:B------:R-:W-:-:S04]  /*0100*/  LOP3.LUT R0, R0, 0x1fc, RZ, 0xc0, !PT ;  /* 0x000001fc00007812 */ /* 0x000fc800078ec0ff */
[----:B---3--:R-:W-:-:S04]  /*0110*/  LEA R3, R3, R0, 0xa ;  /* 0x0000000003037211 */ /* 0x008fc800078e50ff */
[C---:B------:R-:W-:Y:S01]  /*0120*/  ISETP.GE.AND P1, PT, R3.reuse, 0x2ae00, PT ;  /* 0x0002ae000300780c */ /* 0x040fe20003f26270 */
[----:B------:R-:W-:-:S04]  /*0130*/  IMAD.HI R0, R3, -0x6db6db6d, R2 ;  /* 0x9249249303007827 */ /* 0x000fc800078e0202 */
[----:B--2---:R-:W-:Y:S01]  /*0140*/  IMAD.WIDE R24, R3, 0x4, R24 ;  /* 0x0000000403187825 */ /* 0x004fe200078e0218 */
[----:B------:R-:W-:-:S04]  /*0150*/  SHF.R.U32.HI R5, RZ, 0x1f, R0 ;  /* 0x0000001fff057819 */ /* 0x000fc80000011600 */
[----:B------:R-:W-:Y:S02]  /*0160*/  LEA.HI.SX32 R2, R0, R5, 0x19 ;  /* 0x0000000500027211 */ /* 0x000fe400078fcaff */
[----:B------:R-:W-:Y:S01]  /*0170*/  CS2R R4, SRZ ;  /* 0x0000000000047805 */ /* 0x000fe2000001ff00 */
[----:B------:R-:W2:Y:S02]  /*0180*/  @!P1 LDG.E.128 R8, desc[UR4][R24.64] ;  /* 0x0000000418089981 */ /* 0x000ea4000c1e1d00 */
[----:B------:R-:W-:-:S04]  /*0190*/  IMAD R0, R2, -0xe0, R3 ;  /* 0xffffff2002007824 */ /* 0x000fc800078e0203 */
[----:B----4-:R-:W-:-:S05]  /*01a0*/  IMAD.WIDE R12, R0, 0x4, R20 ;  /* 0x00000004000c7825 */ /* 0x010fca00078e0214 */
[----:B------:R1:W2:Y:S01]  /*01b0*/  @!P1 LDG.E.EL.128 R4, desc[UR4][R12.64] ;  /* 0x000000040c049981 */ /* 0x0002a2000c2e1d00 */
[----:B------:R-:W-:-:S05]  /*01c0*/  IADD3 R15, R3, 0x200, RZ ;  /* 0x00000200030f7810 */ /* 0x000fca0007ffe0ff */
[----:B------:R-:W-:-:S05]  /*01d0*/  IMAD.HI R2, R15, -0x6db6db6d, R14 ;  /* 0x924924930f027827 */ /* 0x000fca00078e020e */
[----:B------:R-:W-:-:S04]  /*01e0*/  SHF.R.U32.HI R17, RZ, 0x1f, R2 ;  /* 0x0000001fff117819 */ /* 0x000fc80000011602 */
[----:B------:R-:W-:Y:S02]  /*01f0*/  LEA.HI.SX32 R17, R2, R17, 0x19 ;  /* 0x0000001102117211 */ /* 0x000fe400078fcaff */
[----:B------:R-:W-:-:S03]  /*0200*/  ISETP.GE.AND P0, PT, R15, 0x2ae00, PT ;  /* 0x0002ae000f00780c */ /* 0x000fc60003f06270 */
[----:B------:R-:W-:Y:S01]  /*0210*/  IMAD R2, R17, -0xe0, R15 ;  /* 0xffffff2011027824 */ /* 0x000fe200078e020f */
[----:B------:R-:W-:Y:S01]  /*0220*/  HFMA2.MMA R15, -RZ, RZ, 0, 0 ;  /* 0x00000000ff0f7435 */ /* 0x000fe200000001ff */
[----:B-1----:R-:W-:Y:S02]  /*0230*/  CS2R R12, SRZ ;  /* 0x00000000000c7805 */ /* 0x002fe4000001ff00 */
[----:B------:R-:W-:Y:S01]  /*0240*/  IMAD.WIDE R28, R2, 0x4, R20 ;  /* 0x00000004021c7825 */ /* 0x000fe200078e0214 */
[----:B------:R-:W-:-:S06]  /*0250*/  CS2R R20, SRZ ;  /* 0x0000000000147805 */ /* 0x000fcc000001ff00 */
[----:B------:R1:W3:Y:S02]  /*0260*/  @!P0 LDG.E.128 R20, desc[UR4][R24.64+0x800] ;  /* 0x0008000418148981 */ /* 0x0002e4000c1e1d00 */
[----:B-1----:R-:W-:Y:S02]  /*0270*/  CS2R R24, SRZ ;  /* 0x0000000000187805 */ /* 0x002fe4000001ff00 */
[----:B------:R-:W-:-:S06]  /*0280*/  CS2R R16, SRZ ;  /* 0x0000000000107805 */ /* 0x000fcc000001ff00 */
[----:B------:R-:W3:Y:S01]  /*0290*/  @!P0 LDG.E.EL.128 R16, desc[UR4][R28.64] ;  /* 0x000000041c108981 */ /* 0x000ee2000c2e1d00 */
[----:B--2---:R-:W-:Y:S01]  /*02a0*/  FADD R4, -R4, R8 ;  /* 0x0000000804047221 */ /* 0x004fe20000000100 */
[----:B------:R-:W-:Y:S01]  /*02b0*/  FADD R5, -R5, R9 ;  /* 0x0000000905057221 */ /* 0x000fe20000000100 */
[----:B-----5:R-:W-:-:S05]  /*02c0*/  IMAD.WIDE R8, R0, 0x4, R26 ;  /* 0x0000000400087825 */ /* 0x020fca00078e021a */
[----:B------:R1:W2:Y:S02]  /*02d0*/  @!P1 LDG.E.EL.128 R12, desc[UR4][R8.64] ;  /* 0x00000004080c9981 */ /* 0x0002a4000c2e1d00 */
[----:B-1----:R-:W-:Y:S01]  /*02e0*/  IMAD.WIDE R8, R2, 0x4, R26 ;  /* 0x0000000402087825 */ /* 0x002fe200078e021a */
[----:B------:R-:W-:-:S06]  /*02f0*/  CS2R R26, SRZ ;  /* 0x00000000001a7805 */ /* 0x000fcc000001ff00 */
[----:B------:R1:W4:Y:S01]  /*0300*/  @!P0 LDG.E.EL.128 R24, desc[UR4][R8.64] ;  /* 0x0000000408188981 */ /* 0x000322000c2e1d00 */
[----:B------:R-:W-:Y:S01]  /*0310*/  FADD R6, -R6, R10 ;  /* 0x0000000a06067221 */ /* 0x000fe20000000100 */
[----:B------:R-:W-:Y:S01]  /*0320*/  FADD R7, -R7, R11 ;  /* 0x0000000b07077221 */ /* 0x000fe20000000100 */
[----:B---3--:R-:W-:Y:S01]  /*0330*/  FADD R23, -R19, R23 ;  /* 0x0000001713177221 */ /* 0x008fe20000000100 */
[----:B------:R-:W-:Y:S01]  /*0340*/  FADD R17, -R17, R21 ;  /* 0x0000001511117221 */ /* 0x000fe20000000100 */
[----:B------:R-:W-:Y:S01]  /*0350*/  FADD R16, -R16, R20 ;  /* 0x0000001410107221 */ /* 0x000fe20000000100 */
[----:B------:R-:W-:Y:S01]  /*0360*/  FADD R18, -R18, R22 ;  /* 0x0000001612127221 */ /* 0x000fe20000000100 */
[----:B--2---:R-:W-:-:S04]  /*0370*/  FADD R28, R12, 0.0010000000474974513054 ;  /* 0x3a83126f0c1c7421 */ /* 0x004fc80000000000 */
[----:B-1----:R-:W1:Y:S01]  /*0380*/  MUFU.SQRT R8, R28 ;  /* 0x0000001c00087308 */ /* 0x002e620000002000 */
[----:B------:R-:W-:Y:S01]  /*0390*/  FADD R29, R13, 0.0010000000474974513054 ;  /* 0x3a83126f0d1d7421 */ /* 0x000fe20000000000 */
[----:B------:R-:W-:Y:S01]  /*03a0*/  FADD R10, R14, 0.0010000000474974513054 ;  /* 0x3a83126f0e0a7421 */ /* 0x000fe20000000000 */
[----:B------:R-:W-:-:S05]  /*03b0*/  FADD R15, R15, 0.0010000000474974513054 ;  /* 0x3a83126f0f0f7421 */ /* 0x000fca0000000000 */
[----:B------:R-:W2:Y:S08]  /*03c0*/  MUFU.SQRT R9, R29 ;  /* 0x0000001d00097308 */ /* 0x000eb00000002000 */
[----:B------:R-:W3:Y:S01]  /*03d0*/  MUFU.SQRT R10, R10 ;  /* 0x0000000a000a7308 */ /* 0x000ee20000002000 */
[C---:B-1----:R-:W-:Y:S02]  /*03e0*/  FSETP.GT.AND P4, PT, R8.reuse, 8.50705917302346158658e+37, PT ;  /* 0x7e8000000800780b */ /* 0x042fe40003f84000 */
[----:B------:R-:W-:-:S05]  /*03f0*/  FSETP.GEU.AND P2, PT, R8, 1.175494350822287508e-38, PT ;  /* 0x008000000800780b */ /* 0x000fca0003f4e000 */
[----:B------:R1:W5:Y:S01]  /*0400*/  MUFU.SQRT R12, R15 ;  /* 0x0000000f000c7308 */ /* 0x0003620000002000 */
[----:B----4-:R-:W-:Y:S01]  /*0410*/  FADD R25, R25, 0.0010000000474974513054 ;  /* 0x3a83126f19197421 */ /* 0x010fe20000000000 */
[----:B--2---:R-:W-:Y:S01]  /*0420*/  FSETP.GT.AND P5, PT, R9, 8.50705917302346158658e+37, PT ;  /* 0x7e8000000900780b */ /* 0x004fe20003fa4000 */
[----:B------:R-:W-:Y:S01]  /*0430*/  FADD R24, R24, 0.0010000000474974513054 ;  /* 0x3a83126f18187421 */ /* 0x000fe20000000000 */
[----:B------:R-:W-:Y:S01]  /*0440*/  FADD R26, R26, 0.0010000000474974513054 ;  /* 0x3a83126f1a1a7421 */ /* 0x000fe20000000000 */
[----:B-1----:R-:W-:-:S03]  /*0450*/  MOV R15, 0x3e800000 ;  /* 0x3e800000000f7802 */ /* 0x002fc60000000f00 */
[----:B------:R1:W2:Y:S01]  /*0460*/  MUFU.SQRT R14, R25 ;  /* 0x00000019000e7308 */ /* 0x0002a20000002000 */
[----:B---3--:R-:W-:Y:S01]  /*0470*/  FSETP.GT.AND P3, PT, R10, 8.50705917302346158658e+37, PT ;  /* 0x7e8000000a00780b */ /* 0x008fe20003f64000 */
[----:B------:R-:W-:Y:S01]  /*0480*/  @P4 FMUL R8, R8, 0.25 ;  /* 0x3e80000008084820 */ /* 0x000fe20000400000 */
[----:B-1----:R-:W-:-:S05]  /*0490*/  FSEL R25, R15, 1, P4 ;  /* 0x3f8000000f197808 */ /* 0x002fca0002000000 */
[----:B------:R-:W1:Y:S01]  /*04a0*/  MUFU.SQRT R13, R24 ;  /* 0x00000018000d7308 */ /* 0x000e620000002000 */
[----:B------:R-:W-:Y:S01]  /*04b0*/  FSETP.GEU.AND P4, PT, R9, 1.175494350822287508e-38, PT ;  /* 0x008000000900780b */ /* 0x000fe20003f8e000 */
[----:B------:R-:W-:Y:S01]  /*04c0*/  @!P2 FMUL R8, R8, 16777216 ;  /* 0x4b8000000808a820 */ /* 0x000fe20000400000 */
[----:B-----5:R-:W-:-:S05]  /*04d0*/  FSETP.GT.AND P6, PT, R12, 8.50705917302346158658e+37, PT ;  /* 0x7e8000000c00780b */ /* 0x020fca0003fc4000 */
[----:B------:R-:W3:Y:S01]  /*04e0*/  MUFU.SQRT R11, R26 ;  /* 0x0000001a000b7308 */ /* 0x000ee20000002000 */
[----:B------:R-:W-:Y:S01]  /*04f0*/  @P5 FMUL R9, R9, 0.25 ;  /* 0x3e80000009095820 */ /* 0x000fe20000400000 */
[----:B------:R-:W-:Y:S01]  /*0500*/  FADD R27, R27, 0.0010000000474974513054 ;  /* 0x3a83126f1b1b7421 */ /* 0x000fe20000000000 */
[----:B------:R-:W-:-:S05]  /*0510*/  FSEL R19, R15, 1, P3 ;  /* 0x3f8000000f137808 */ /* 0x000fca0001800000 */
[----:B------:R4:W5:Y:S01]  /*0520*/  MUFU.RCP R24, R8 ;  /* 0x0000000800187308 */ /* 0x0009620000001000 */
[----:B------:R-:W-:Y:S01]  /*0530*/  @!P4 FMUL R9, R9, 16777216 ;  /* 0x4b8000000909c820 */ /* 0x000fe20000400000 */
[----:B------:R-:W-:Y:S01]  /*0540*/  @!P2 FMUL R25, R25, 16777216 ;  /* 0x4b8000001919a820 */ /* 0x000fe20000400000 */
[----:B----4-:R-:W-:Y:S02]  /*0550*/  FSEL R8, R15, 1, P5 ;  /* 0x3f8000000f087808 */ /* 0x010fe40002800000 */
[C---:B------:R-:W-:Y:S01]  /*0560*/  FSETP.GEU.AND P5, PT, R10.reuse, 1.175494350822287508e-38, PT ;  /* 0x008000000a00780b */ /* 0x040fe20003fae000 */
[----:B------:R-:W-:Y:S01]  /*0570*/  @P3 FMUL R10, R10, 0.25 ;  /* 0x3e8000000a0a3820 */ /* 0x000fe20000400000 */
[----:B------:R-:W-:Y:S01]  /*0580*/  FSETP.GEU.AND P3, PT, R12, 1.175494350822287508e-38, PT ;  /* 0x008000000c00780b */ /* 0x000fe20003f6e000 */
[----:B------:R-:W4:Y:S01]  /*0590*/  MUFU.SQRT R21, R27 ;  /* 0x0000001b00157308 */ /* 0x000f220000002000 */
[----:B------:R-:W-:Y:S01]  /*05a0*/  @!P4 FMUL R8, R8, 16777216 ;  /* 0x4b8000000808c820 */ /* 0x000fe20000400000 */
[----:B--2---:R-:W-:Y:S01]  /*05b0*/  FSETP.GT.AND P4, PT, R14, 8.50705917302346158658e+37, PT ;  /* 0x7e8000000e00780b */ /* 0x004fe20003f84000 */
[----:B------:R-:W-:Y:S01]  /*05c0*/  @P6 FMUL R12, R12, 0.25 ;  /* 0x3e8000000c0c6820 */ /* 0x000fe20000400000 */
[----:B-1----:R-:W-:-:S02]  /*05d0*/  FSETP.GT.AND P2, PT, R13, 8.50705917302346158658e+37, PT ;  /* 0x7e8000000d00780b */ /* 0x002fc40003f44000 */
[----:B------:R-:W-:Y:S02]  /*05e0*/  FSEL R20, R15, 1, P6 ;  /* 0x3f8000000f147808 */ /* 0x000fe40003000000 */
[----:B---3--:R-:W-:Y:S01]  /*05f0*/  FSETP.GT.AND P6, PT, R11, 8.50705917302346158658e+37, PT ;  /* 0x7e8000000b00780b */ /* 0x008fe20003fc4000 */
[----:B-----5:R-:W-:Y:S01]  /*0600*/  FMUL R24, R24, R25 ;  /* 0x0000001918187220 */ /* 0x020fe20000400000 */
[----:B------:R-:W-:Y:S02]  /*0610*/  @!P5 FMUL R10, R10, 16777216 ;  /* 0x4b8000000a0ad820 */ /* 0x000fe40000400000 */
[----:B------:R-:W-:Y:S01]  /*0620*/  @!P3 FMUL R12, R12, 16777216 ;  /* 0x4b8000000c0cb820 */ /* 0x000fe20000400000 */
[----:B------:R-:W-:Y:S01]  /*0630*/  @!P3 FMUL R20, R20, 16777216 ;  /* 0x4b8000001414b820 */ /* 0x000fe20000400000 */
[C---:B------:R-:W-:Y:S01]  /*0640*/  FSETP.GEU.AND P3, PT, R14.reuse, 1.175494350822287508e-38, PT ;  /* 0x008000000e00780b */ /* 0x040fe20003f6e000 */
[----:B------:R-:W-:Y:S01]  /*0650*/  @!P5 FMUL R19, R19, 16777216 ;  /* 0x4b8000001313d820 */ /* 0x000fe20000400000 */
[----:B------:R-:W-:Y:S01]  /*0660*/  @P4 FMUL R14, R14, 0.25 ;  /* 0x3e8000000e0e4820 */ /* 0x000fe20000400000 */
[----:B------:R-:W-:-:S02]  /*0670*/  FSEL R26, R15, 1, P4 ;  /* 0x3f8000000f1a7808 */ /* 0x000fc40002000000 */
[C---:B------:R-:W-:Y:S01]  /*0680*/  FSETP.GEU.AND P5, PT, R13.reuse, 1.175494350822287508e-38, PT ;  /* 0x008000000d00780b */ /* 0x040fe20003fae000 */
[----:B------:R-:W-:Y:S01]  /*0690*/  @P2 FMUL R13, R13, 0.25 ;  /* 0x3e8000000d0d2820 */ /* 0x000fe20000400000 */
[----:B----4-:R-:W-:Y:S02]  /*06a0*/  FSETP.GT.AND P4, PT, R21, 8.50705917302346158658e+37, PT ;  /* 0x7e8000001500780b */ /* 0x010fe40003f84000 */
[----:B------:R-:W-:Y:S02]  /*06b0*/  FSEL R25, R15, 1, P2 ;  /* 0x3f8000000f197808 */ /* 0x000fe40001000000 */
[C---:B------:R-:W-:Y:S01]  /*06c0*/  FSETP.GEU.AND P2, PT, R11.reuse, 1.175494350822287508e-38, PT ;  /* 0x008000000b00780b */ /* 0x040fe20003f4e000 */
[----:B------:R-:W-:Y:S01]  /*06d0*/  @P6 FMUL R11, R11, 0.25 ;  /* 0x3e8000000b0b6820 */ /* 0x000fe20000400000 */
[----:B------:R-:W-:Y:S02]  /*06e0*/  FSEL R27, R15, 1, P6 ;  /* 0x3f8000000f1b7808 */ /* 0x000fe40003000000 */
[C---:B------:R-:W-:Y:S01]  /*06f0*/  FSETP.GEU.AND P6, PT, R21.reuse, 1.175494350822287508e-38, PT ;  /* 0x008000001500780b */ /* 0x040fe20003fce000 */
[----:B------:R-:W1:Y:S04]  /*0700*/  MUFU.RCP R9, R9 ;  /* 0x0000000900097308 */ /* 0x000e680000001000 */
[----:B------:R-:W-:-:S04]  /*0710*/  @P4 FMUL R21, R21, 0.25 ;  /* 0x3e80000015154820 */ /* 0x000fc80000400000 */
[----:B------:R-:W2:Y:S04]  /*0720*/  MUFU.RCP R22, R10 ;  /* 0x0000000a00167308 */ /* 0x000ea80000001000 */
[----:B------:R-:W-:-:S04]  /*0730*/  @!P6 FMUL R21, R21, 16777216 ;  /* 0x4b8000001515e820 */ /* 0x000fc80000400000 */
[----:B------:R1:W-:Y:S01]  /*0740*/  MUFU.RCP R10, R21 ;  /* 0x00000015000a7308 */ /* 0x0003e20000001000 */
[----:B------:R-:W-:Y:S01]  /*0750*/  @!P2 FMUL R11, R11, 16777216 ;  /* 0x4b8000000b0ba820 */ /* 0x000fe20000400000 */
[----:B-1----:R-:W-:Y:S02]  /*0760*/  FMUL R21, R9, R8 ;  /* 0x0000000809157220 */ /* 0x002fe40000400000 */
[----:B------:R-:W1:Y:S04]  /*0770*/  LDC.64 R8, c[0x0][0x228] ;  /* 0x00008a00ff087b82 */ /* 0x000e680000000a00 */
[----:B------:R-:W3:Y:S01]  /*0780*/  MUFU.RCP R29, R12 ;  /* 0x0000000c001d7308 */ /* 0x000ee20000001000 */
[----:B------:R-:W-:Y:S01]  /*0790*/  @!P3 FMUL R14, R14, 16777216 ;  /* 0x4b8000000e0eb820 */ /* 0x000fe20000400000 */
[----:B------:R-:W-:-:S06]  /*07a0*/  FSEL R15, R15, 1, P4 ;  /* 0x3f8000000f0f7808 */ /* 0x000fcc0002000000 */
[----:B------:R-:W4:Y:S01]  /*07b0*/  MUFU.RCP R11, R11 ;  /* 0x0000000b000b7308 */ /* 0x000f220000001000 */
[----:B------:R-:W-:Y:S01]  /*07c0*/  @!P6 FMUL R15, R15, 16777216 ;  /* 0x4b8000000f0fe820 */ /* 0x000fe20000400000 */
[----:B--2---:R-:W-:Y:S01]  /*07d0*/  FMUL R19, R22, R19 ;  /* 0x0000001316137220 */ /* 0x004fe20000400000 */
[----:B------:R-:W-:-:S05]  /*07e0*/  @!P2 FMUL R27, R27, 16777216 ;  /* 0x4b8000001b1ba820 */ /* 0x000fca0000400000 */
[----:B------:R-:W2:Y:S01]  /*07f0*/  MUFU.RCP R14, R14 ;  /* 0x0000000e000e7308 */ /* 0x000ea20000001000 */
[----:B---3--:R-:W-:Y:S01]  /*0800*/  FMUL R20, R29, R20 ;  /* 0x000000141d147220 */ /* 0x008fe20000400000 */
[----:B------:R-:W-:Y:S01]  /*0810*/  FMUL R10, R10, R15 ;  /* 0x0000000f0a0a7220 */ /* 0x000fe20000400000 */
[----:B------:R-:W-:Y:S01]  /*0820*/  FMUL R12, R19, R6 ;  /* 0x00000006130c7220 */ /* 0x000fe20000400000 */
[----:B------:R-:W-:Y:S01]  /*0830*/  FMUL R19, R21, R5 ;  /* 0x0000000515137220 */ /* 0x000fe20000400000 */
[----:B------:R-:W-:Y:S01]  /*0840*/  FMUL R20, R20, R7 ;  /* 0x0000000714147220 */ /* 0x000fe20000400000 */
[----:B------:R-:W-:Y:S01]  /*0850*/  FMUL R24, R24, R4 ;  /* 0x0000000418187220 */ /* 0x000fe20000400000 */
[----:B----4-:R-:W-:Y:S01]  /*0860*/  FMUL R27, R11, R27 ;  /* 0x0000001b0b1b7220 */ /* 0x010fe20000400000 */
[----:B------:R-:W-:Y:S01]  /*0870*/  FMUL R28, R10, R23 ;  /* 0x000000170a1c7220 */ /* 0x000fe20000400000 */
[----:B------:R-:W-:Y:S02]  /*0880*/  CS2R R4, SRZ ;  /* 0x0000000000047805 */ /* 0x000fe4000001ff00 */
[----:B------:R-:W-:Y:S01]  /*0890*/  CS2R R6, SRZ ;  /* 0x0000000000067805 */ /* 0x000fe2000001ff00 */
[----:B-1----:R-:W-:-:S04]  /*08a0*/  IMAD.WIDE R10, R0, 0x4, R8 ;  /* 0x00000004000a7825 */ /* 0x002fc800078e0208 */
[----:B------:R-:W-:Y:S01]  /*08b0*/  @!P3 FMUL R26, R26, 16777216 ;  /* 0x4b8000001a1ab820 */ /* 0x000fe20000400000 */
[----:B------:R-:W-:Y:S01]  /*08c0*/  IMAD.WIDE R22, R2, 0x4, R8 ;  /* 0x0000000402167825 */ /* 0x000fe200078e0208 */
[----:B------:R1:W3:Y:S03]  /*08d0*/  @!P1 LDG.E.EL.128 R4, desc[UR4][R10.64] ;  /* 0x000000040a049981 */ /* 0x0002e6000c2e1d00 */
[----:B--2---:R-:W-:Y:S01]  /*08e0*/  FMUL R26, R14, R26 ;  /* 0x0000001a0e1a7220 */ /* 0x004fe20000400000 */
[----:B------:R-:W-:Y:S01]  /*08f0*/  CS2R R8, SRZ ;  /* 0x0000000000087805 */ /* 0x000fe2000001ff00 */
[----:B0-----:R-:W-:Y:S01]  /*0900*/  IMAD.WIDE R14, R0, 0x4, R30 ;  /* 0x00000004000e7825 */ /* 0x001fe200078e021e */
[----:B-1----:R-:W-:-:S06]  /*0910*/  CS2R R10, SRZ ;  /* 0x00000000000a7805 */ /* 0x002fcc000001ff00 */
[----:B------:R0:W3:Y:S01]  /*0920*/  @!P1 LDG.E.EL.128 R8, desc[UR4][R14.64] ;  /* 0x000000040e089981 */ /* 0x0000e2000c2e1d00 */
[----:B------:R-:W-:-:S06]  /*0930*/  @!P5 FMUL R13, R13, 16777216 ;  /* 0x4b8000000d0dd820 */ /* 0x000fcc0000400000 */
[----:B------:R-:W1:Y:S01]  /*0940*/  MUFU.RCP R13, R13 ;  /* 0x0000000d000d7308 */ /* 0x000e620000001000 */
[----:B------:R-:W-:Y:S01]  /*0950*/  @!P5 FMUL R25, R25, 16777216 ;  /* 0x4b8000001919d820 */ /* 0x000fe20000400000 */
[----:B0-----:R-:W-:Y:S01]  /*0960*/  CS2R R14, SRZ ;  /* 0x00000000000e7805 */ /* 0x001fe2000001ff00 */
[----:B------:R-:W-:-:S04]  /*0970*/  IMAD.WIDE R30, R2, 0x4, R30 ;  /* 0x00000004021e7825 */ /* 0x000fc800078e021e */
[----:B-1----:R-:W-:Y:S01]  /*0980*/  FMUL R25, R13, R25 ;  /* 0x000000190d197220 */ /* 0x002fe20000400000 */
[----:B---3--:R-:W-:Y:S01]  /*0990*/  FFMA R6, R12, R6, R10 ;  /* 0x000000060c067223 */ /* 0x008fe2000000000a */
[----:B------:R-:W-:Y:S01]  /*09a0*/  CS2R R12, SRZ ;  /* 0x00000000000c7805 */ /* 0x000fe2000001ff00 */
[----:B------:R-:W-:Y:S01]  /*09b0*/  FFMA R7, R20, R7, R11 ;  /* 0x0000000714077223 */ /* 0x000fe2000000000b */
[----:B------:R-:W-:Y:S01]  /*09c0*/  CS2R R20, SRZ ;  /* 0x0000000000147805 */ /* 0x000fe2000001ff00 */
[----:B------:R-:W0:Y:S03]  /*09d0*/  LDC.64 R10, c[0x0][0x238] ;  /* 0x00008e00ff0a7b82 */ /* 0x000e260000000a00 */
[----:B------:R1:W2:Y:S02]  /*09e0*/  @!P0 LDG.E.EL.128 R12, desc[UR4][R22.64] ;  /* 0x00000004160c8981 */ /* 0x0002a4000c2e1d00 */
[----:B-1----:R-:W-:-:S06]  /*09f0*/  CS2R R22, SRZ ;  /* 0x0000000000167805 */ /* 0x002fcc000001ff00 */
[----:B------:R-:W2:Y:S01]  /*0a00*/  @!P0 LDG.E.EL.128 R20, desc[UR4][R30.64] ;  /* 0x000000041e148981 */ /* 0x000ea2000c2e1d00 */
[----:B------:R-:W-:Y:S01]  /*0a10*/  FFMA R5, R19, R5, R9 ;  /* 0x0000000513057223 */ /* 0x000fe20000000009 */
[----:B------:R-:W-:Y:S01]  /*0a20*/  FFMA R4, R24, R4, R8 ;  /* 0x0000000418047223 */ /* 0x000fe20000000008 */
[----:B------:R-:W-:Y:S01]  /*0a30*/  FSETP.GEU.AND P2, PT, R7, RZ, PT ;  /* 0x000000ff0700720b */ /* 0x000fe20003f4e000 */
[----:B------:R-:W-:Y:S01]  /*0a40*/  FMUL R27, R27, R18 ;  /* 0x000000121b1b7220 */ /* 0x000fe20000400000 */
[----:B------:R-:W-:Y:S01]  /*0a50*/  FSETP.GEU.AND P3, PT, R6, RZ, PT ;  /* 0x000000ff0600720b */ /* 0x000fe20003f6e000 */
[----:B------:R-:W-:Y:S01]  /*0a60*/  FMUL R26, R26, R17 ;  /* 0x000000111a1a7220 */ /* 0x000fe20000400000 */
[----:B------:R-:W-:Y:S01]  /*0a70*/  FSETP.GEU.AND P4, PT, R5, RZ, PT ;  /* 0x000000ff0500720b */ /* 0x000fe20003f8e000 */
[----:B------:R-:W-:Y:S01]  /*0a80*/  FMUL R25, R25, R16 ;  /* 0x0000001019197220 */ /* 0x000fe20000400000 */
[----:B------:R-:W-:Y:S01]  /*0a90*/  FSETP.GEU.AND P5, PT, R4, RZ, PT ;  /* 0x000000ff0400720b */ /* 0x000fe20003fae000 */
[----:B0-----:R-:W-:Y:S01]  /*0aa0*/  IMAD.WIDE R10, R3, 0x4, R10 ;  /* 0x00000004030a7825 */ /* 0x001fe200078e020a */
[----:B------:R-:W-:-:S02]  /*0ab0*/  SEL R7, R7, RZ, P2 ;  /* 0x000000ff07077207 */ /* 0x000fc40001000000 */
[----:B------:R-:W-:Y:S02]  /*0ac0*/  SEL R6, R6, RZ, P3 ;  /* 0x000000ff06067207 */ /* 0x000fe40001800000 */
[----:B------:R-:W-:Y:S02]  /*0ad0*/  SEL R5, R5, RZ, P4 ;  /* 0x000000ff05057207 */ /* 0x000fe40002000000 */
[----:B------:R-:W-:-:S05]  /*0ae0*/  SEL R4, R4, RZ, P5 ;  /* 0x000000ff04047207 */ /* 0x000fca0002800000 */
[----:B------:R0:W-:Y:S01]  /*0af0*/  @!P1 STG.E.128 desc[UR4][R10.64], R4 ;  /* 0x000000040a009986 */ /* 0x0001e2000c101d04 */
[----:B--2---:R-:W-:Y:S01]  /*0b00*/  FFMA R15, R28, R15, R23 ;  /* 0x0000000f1c0f7223 */ /* 0x004fe20000000017 */
[----:B------:R-:W-:Y:S01]  /*0b10*/  FFMA R14, R27, R14, R22 ;  /* 0x0000000e1b0e7223 */ /* 0x000fe20000000016 */
[----:B------:R-:W-:Y:S01]  /*0b20*/  FFMA R13, R26, R13, R21 ;  /* 0x0000000d1a0d7223 */ /* 0x000fe20000000015 */
[----:B------:R-:W-:Y:S02]  /*0b30*/  FFMA R12, R25, R12, R20 ;  /* 0x0000000c190c7223 */ /* 0x000fe40000000014 */
[----:B------:R-:W-:Y:S02]  /*0b40*/  FSETP.GEU.AND P1, PT, R15, RZ, PT ;  /* 0x000000ff0f00720b */ /* 0x000fe40003f2e000 */
[----:B------:R-:W-:Y:S02]  /*0b50*/  FSETP.GEU.AND P2, PT, R14, RZ, PT ;  /* 0x000000ff0e00720b */ /* 0x000fe40003f4e000 */
[----:B------:R-:W-:-:S02]  /*0b60*/  FSETP.GEU.AND P3, PT, R13, RZ, PT ;  /* 0x000000ff0d00720b */ /* 0x000fc40003f6e000 */
[----:B------:R-:W-:Y:S02]  /*0b70*/  FSETP.GEU.AND P4, PT, R12, RZ, PT ;  /* 0x000000ff0c00720b */ /* 0x000fe40003f8e000 */
[----:B------:R-:W-:Y:S02]  /*0b80*/  SEL R15, R15, RZ, P1 ;  /* 0x000000ff0f0f7207 */ /* 0x000fe40000800000 */
[----:B------:R-:W-:Y:S02]  /*0b90*/  SEL R14, R14, RZ, P2 ;  /* 0x000000ff0e0e7207 */ /* 0x000fe40001000000 */
[----:B------:R-:W-:Y:S02]  /*0ba0*/  SEL R13, R13, RZ, P3 ;  /* 0x000000ff0d0d7207 */ /* 0x000fe40001800000 */
[----:B------:R-:W-:Y:S01]  /*0bb0*/  SEL R12, R12, RZ, P4 ;  /* 0x000000ff0c0c7207 */ /* 0x000fe20002000000 */
[----:B0-----:R-:W-:Y:S06]  /*0bc0*/  @P0 EXIT ;  /* 0x000000000000094d */ /* 0x001fec0003800000 */
[----:B------:R-:W-:Y:S01]  /*0bd0*/  STG.E.128 desc[UR4][R10.64+0x800], R12 ;  /* 0x0008000c0a007986 */ /* 0x000fe2000c101d04 */
[----:B------:R-:W-:Y:S05]  /*0be0*/  EXIT ;  /* 0x000000000000794d */ /* 0x000fea0003800000 */
.L_x_0:
[----:B------:R-:W-:-:S00]  /*0bf0*/  BRA `(.L_x_0) ;  /* 0xfffffffc00fc7947 */ /* 0x000fc0000383ffff */
[----:B------:R-:W-:-:S00]  /*0c00*/  NOP ;  /* 0x0000000000007918 */ /* 0x000fc00000000000 */
[----:B------:R-:W-:-:S00]  /*0c10*/  NOP ;  /* 0x0000000000007918 */ /* 0x000fc00000000000 */
[----:B------:R-:W-:-:S00]  /*0c20*/  NOP ;  /* 0x0000000000007918 */ /* 0x000fc00000000000 */
[----:B------:R-:W-:-:S00]  /*0c30*/  NOP ;  /* 0x0000000000007918 */ /* 0x000fc00000000000 */
[----:B------:R-:W-:-:S00]  /*0c40*/  NOP ;  /* 0x0000000000007918 */ /* 0x000fc00000000000 */
[----:B------:R-:W-:-:S00]  /*0c50*/  NOP ;  /* 0x0000000000007918 */ /* 0x000fc00000000000 */
[----:B------:R-:W-:-:S00]  /*0c60*/  NOP ;  /* 0x0000000000007918 */ /* 0x000fc00000000000 */
[----:B------:R-:W-:-:S00]  /*0c70*/  NOP ;  /* 0x0000000000007918 */ /* 0x000fc00000000000 */
.L_x_1:


//--------------------- .nv.global.init           --------------------------
	.section	.nv.global.init,"aw",@progbits
.nv.global.init:
	.type		_$_str,@object
	.size		_$_str,(_$_str_$_2 - _$_str)
_$_str:
        /*0000*/ 	.byte	0x5f, 0x5f, 0x43, 0x55, 0x44, 0x41, 0x5f, 0x46, 0x54, 0x5a, 0x00
	.type		_$_str_$_2,@object
	.size		_$_str_$_2,(.L_1 - _$_str_$_2)
_$_str_$_2:
        /*000b*/ 	.byte	0x5f, 0x5f, 0x43, 0x55, 0x44, 0x41, 0x5f, 0x50, 0x52, 0x45, 0x43, 0x5f, 0x53, 0x51, 0x52, 0x54
        /*001b*/ 	.byte	0x00
.L_1:


//--------------------- .nv.constant0.triton_poi_fused__native_batch_norm_legit_no_training_relu_50 --------------------------
	.section	.nv.constant0.triton_poi_fused__native_batch_norm_legit_no_training_relu_50,"a",@progbits
	.sectionflags	@""
	.align	4
.nv.constant0.triton_poi_fused__native_batch_norm_legit_no_training_relu_50:
	.zero		580
